	.headerflags	@"EF_CUDA_TEXMODE_UNIFIED EF_CUDA_64BIT_ADDRESS EF_CUDA_ACCELERATORS EF_CUDA_SM90 EF_CUDA_VIRTUAL_SM(EF_CUDA_SM90)"
	.elftype	@"ET_EXEC"


//--------------------- .nv.info                  --------------------------
	.section	.nv.info,"",@"SHT_CUDA_INFO"
	.align	4


	//----- nvinfo : EIATTR_REGCOUNT
	.align		4
        /*0000*/ 	.byte	0x04, 0x2f
        /*0002*/ 	.short	(.L_1 - .L_0)
	.align		4
.L_0:
        /*0004*/ 	.word	index@(triton_poi_fused_add_convolution_mul_4)
        /*0008*/ 	.word	0x0000001c


	//----- nvinfo : EIATTR_MIN_STACK_SIZE
	.align		4
.L_1:
        /*000c*/ 	.byte	0x04, 0x12
        /*000e*/ 	.short	(.L_3 - .L_2)
	.align		4
.L_2:
        /*0010*/ 	.word	index@(triton_poi_fused_add_convolution_mul_4)
        /*0014*/ 	.word	0x00000000


	//----- nvinfo : EIATTR_FRAME_SIZE
	.align		4
.L_3:
        /*0018*/ 	.byte	0x04, 0x11
        /*001a*/ 	.short	(.L_5 - .L_4)
	.align		4
.L_4:
        /*001c*/ 	.word	index@(triton_poi_fused_add_convolution_mul_4)
        /*0020*/ 	.word	0x00000000


	//----- nvinfo : EIATTR_MIN_STACK_SIZE
	.align		4
.L_5:
        /*0024*/ 	.byte	0x04, 0x12
        /*0026*/ 	.short	(.L_7 - .L_6)
	.align		4
.L_6:
        /*0028*/ 	.word	index@(triton_poi_fused_add_convolution_mul_4)
        /*002c*/ 	.word	0x00000000
.L_7:


//--------------------- .nv.info.triton_poi_fused_add_convolution_mul_4 --------------------------
	.section	.nv.info.triton_poi_fused_add_convolution_mul_4,"",@"SHT_CUDA_INFO"
	.sectionflags	@""
	.align	4


	//----- nvinfo : EIATTR_CUDA_API_VERSION
	.align		4
        /*0000*/ 	.byte	0x04, 0x37
        /*0002*/ 	.short	(.L_9 - .L_8)
.L_8:
        /*0004*/ 	.word	0x0000007c


	//----- nvinfo : EIATTR_KPARAM_INFO
	.align		4
.L_9:
        /*0008*/ 	.byte	0x04, 0x17
        /*000a*/ 	.short	(.L_11 - .L_10)
.L_10:
        /*000c*/ 	.word	0x00000000
        /*0010*/ 	.short	0x0007
        /*0012*/ 	.short	0x0034
        /*0014*/ 	.byte	0x00, 0xf0, 0x11, 0x00


	//----- nvinfo : EIATTR_KPARAM_INFO
	.align		4
.L_11:
        /*0018*/ 	.byte	0x04, 0x17
        /*001a*/ 	.short	(.L_13 - .L_12)
.L_12:
        /*001c*/ 	.word	0x00000000
        /*0020*/ 	.short	0x0006
        /*0022*/ 	.short	0x0030
        /*0024*/ 	.byte	0x00, 0xf0, 0x11, 0x00


	//----- nvinfo : EIATTR_KPARAM_INFO
	.align		4
.L_13:
        /*0028*/ 	.byte	0x04, 0x17
        /*002a*/ 	.short	(.L_15 - .L_14)
.L_14:
        /*002c*/ 	.word	0x00000000
        /*0030*/ 	.short	0x0005
        /*0032*/ 	.short	0x0028
        /*0034*/ 	.byte	0x00, 0xf4, 0x21, 0x00


	//----- nvinfo : EIATTR_KPARAM_INFO
	.align		4
.L_15:
        /*0038*/ 	.byte	0x04, 0x17
        /*003a*/ 	.short	(.L_17 - .L_16)
.L_16:
        /*003c*/ 	.word	0x00000000
        /*0040*/ 	.short	0x0004
        /*0042*/ 	.short	0x0020
        /*0044*/ 	.byte	0x00, 0xf4, 0x21, 0x00


	//----- nvinfo : EIATTR_KPARAM_INFO
	.align		4
.L_17:
        /*0048*/ 	.byte	0x04, 0x17
        /*004a*/ 	.short	(.L_19 - .L_18)
.L_18:
        /*004c*/ 	.word	0x00000000
        /*0050*/ 	.short	0x0003
        /*0052*/ 	.short	0x0018
        /*0054*/ 	.byte	0x00, 0xf4, 0x21, 0x00


	//----- nvinfo : EIATTR_KPARAM_INFO
	.align		4
.L_19:
        /*0058*/ 	.byte	0x04, 0x17
        /*005a*/ 	.short	(.L_21 - .L_20)
.L_20:
        /*005c*/ 	.word	0x00000000
        /*0060*/ 	.short	0x0002
        /*0062*/ 	.short	0x0010
        /*0064*/ 	.byte	0x00, 0xf4, 0x21, 0x00


	//----- nvinfo : EIATTR_KPARAM_INFO
	.align		4
.L_21:
        /*0068*/ 	.byte	0x04, 0x17
        /*006a*/ 	.short	(.L_23 - .L_22)
.L_22:
        /*006c*/ 	.word	0x00000000
        /*0070*/ 	.short	0x0001
        /*0072*/ 	.short	0x0008
        /*0074*/ 	.byte	0x00, 0xf4, 0x21, 0x00


	//----- nvinfo : EIATTR_KPARAM_INFO
	.align		4
.L_23:
        /*0078*/ 	.byte	0x04, 0x17
        /*007a*/ 	.short	(.L_25 - .L_24)
.L_24:
        /*007c*/ 	.word	0x00000000
        /*0080*/ 	.short	0x0000
        /*0082*/ 	.short	0x0000
        /*0084*/ 	.byte	0x00, 0xf4, 0x21, 0x00


	//----- nvinfo : EIATTR_SPARSE_MMA_MASK
	.align		4
.L_25:
        /*0088*/ 	.byte	0x03, 0x50
        /*008a*/ 	.short	0x0000


	//----- nvinfo : EIATTR_MAXREG_COUNT
	.align		4
        /*008c*/ 	.byte	0x03, 0x1b
        /*008e*/ 	.short	0x00ff


	//----- nvinfo : EIATTR_EXIT_INSTR_OFFSETS
	.align		4
        /*0090*/ 	.byte	0x04, 0x1c
        /*0092*/ 	.short	(.L_27 - .L_26)


	//   ....[0]....
.L_26:
        /*0094*/ 	.word	0x00000510


	//   ....[1]....
        /*0098*/ 	.word	0x00000570


	//----- nvinfo : EIATTR_REQNTID
	.align		4
.L_27:
        /*009c*/ 	.byte	0x04, 0x10
        /*009e*/ 	.short	(.L_29 - .L_28)
.L_28:
        /*00a0*/ 	.word	0x00000080
        /*00a4*/ 	.word	0x00000001
        /*00a8*/ 	.word	0x00000001


	//----- nvinfo : EIATTR_CBANK_PARAM_SIZE
	.align		4
.L_29:
        /*00ac*/ 	.byte	0x03, 0x19
        /*00ae*/ 	.short	0x0038


	//----- nvinfo : EIATTR_PARAM_CBANK
	.align		4
        /*00b0*/ 	.byte	0x04, 0x0a
        /*00b2*/ 	.short	(.L_31 - .L_30)
	.align		4
.L_30:
        /*00b4*/ 	.word	index@(.nv.constant0.triton_poi_fused_add_convolution_mul_4)
        /*00b8*/ 	.short	0x0210
        /*00ba*/ 	.short	0x0038


	//----- nvinfo : EIATTR_SW_WAR
	.align		4
.L_31:
        /*00bc*/ 	.byte	0x04, 0x36
        /*00be*/ 	.short	(.L_33 - .L_32)
.L_32:
        /*00c0*/ 	.word	0x00000008
.L_33:


//--------------------- .nv.callgraph             --------------------------
	.section	.nv.callgraph,"",@"SHT_CUDA_CALLGRAPH"
	.align	4
	.sectionentsize	8
	.align		4
        /*0000*/ 	.word	0x00000000
	.align		4
        /*0004*/ 	.word	0xffffffff
	.align		4
        /*0008*/ 	.word	0x00000000
	.align		4
        /*000c*/ 	.word	0xfffffffe
	.align		4
        /*0010*/ 	.word	0x00000000
	.align		4
        /*0014*/ 	.word	0xfffffffd
	.align		4
        /*0018*/ 	.word	0x00000000
	.align		4
        /*001c*/ 	.word	0xfffffffc


//--------------------- .text.triton_poi_fused_add_convolution_mul_4 --------------------------
	.section	.text.triton_poi_fused_add_convolution_mul_4,"ax",@progbits
	.sectionflags	@"SHF_BARRIERS=1"
	.align	128
        .global         triton_poi_fused_add_convolution_mul_4
        .type           triton_poi_fused_add_convolution_mul_4,@function
        .size           triton_poi_fused_add_convolution_mul_4,(.L_x_1 - triton_poi_fused_add_convolution_mul_4)
        .other          triton_poi_fused_add_convolution_mul_4,@"STO_CUDA_ENTRY STV_DEFAULT"
triton_poi_fused_add_convolution_mul_4:
.text.triton_poi_fused_add_convolution_mul_4:
[----:B------:R-:W0:Y:S01]  /*0000*/  LDC R1, c[0x0][0x28] ;  /* 0x00000a00ff017b82 */ /* 0x000e220000000800 */
[----:B------:R-:W1:Y:S07]  /*0010*/  S2R R12, SR_CTAID.X ;  /* 0x00000000000c7919 */ /* 0x000e6e0000002500 */
[----:B------:R-:W2:Y:S01]  /*0020*/  LDC.64 R2, c[0x0][0x210] ;  /* 0x00008400ff027b82 */ /* 0x000ea20000000a00 */
[----:B------:R-:W-:Y:S01]  /*0030*/  CS2R R10, SRZ ;  /* 0x00000000000a7805 */ /* 0x000fe2000001ff00 */
[----:B------:R-:W-:Y:S01]  /*0040*/  ULDC.64 UR6, c[0x0][0x208] ;  /* 0x0000820000067ab9 */ /* 0x000fe20000000a00 */
[----:B------:R-:W3:Y:S01]  /*0050*/  S2R R15, SR_TID.X ;  /* 0x00000000000f7919 */ /* 0x000ee20000002100 */
[----:B------:R-:W4:Y:S04]  /*0060*/  S2R R4, SR_CTAID.Y ;  /* 0x0000000000047919 */ /* 0x000f280000002600 */
[----:B------:R-:W5:Y:S01]  /*0070*/  S2UR UR5, SR_CgaCtaId ;  /* 0x00000000000579c3 */ /* 0x000f620000008800 */
[----:B------:R-:W-:-:S07]  /*0080*/  UMOV UR4, 0x400 ;  /* 0x0000040000047882 */ /* 0x000fce0000000000 */
[----:B------:R-:W5:Y:S08]  /*0090*/  LDC.64 R8, c[0x0][0x220] ;  /* 0x00008800ff087b82 */ /* 0x000f700000000a00 */
[----:B------:R-:W5:Y:S01]  /*00a0*/  LDC.64 R6, c[0x0][0x218] ;  /* 0x00008600ff067b82 */ /* 0x000f620000000a00 */
[----:B-1----:R-:W-:Y:S01]  /*00b0*/  IMAD.SHL.U32 R12, R12, 0x10, RZ ;  /* 0x000000100c0c7824 */ /* 0x002fe200078e00ff */
[----:B---3--:R-:W-:Y:S01]  /*00c0*/  SHF.R.U32.HI R13, RZ, 0x3, R15 ;  /* 0x00000003ff0d7819 */ /* 0x008fe2000001160f */
[----:B------:R-:W-:-:S02]  /*00d0*/  IMAD.SHL.U32 R14, R15, 0x2, RZ ;  /* 0x000000020f0e7824 */ /* 0x000fc400078e00ff */
[----:B----4-:R-:W-:Y:S01]  /*00e0*/  IMAD.SHL.U32 R17, R4, 0x10, RZ ;  /* 0x0000001004117824 */ /* 0x010fe200078e00ff */
[----:B------:R-:W-:Y:S02]  /*00f0*/  SGXT.U32 R13, R13, 0x4 ;  /* 0x000000040d0d781a */ /* 0x000fe40000000000 */
[----:B------:R-:W-:Y:S02]  /*0100*/  LOP3.LUT R5, R12, 0xe, R14, 0xf8, !PT ;  /* 0x0000000e0c057812 */ /* 0x000fe400078ef80e */
[----:B------:R-:W-:Y:S02]  /*0110*/  LOP3.LUT R0, R17, R13, RZ, 0xfc, !PT ;  /* 0x0000000d11007212 */ /* 0x000fe400078efcff */
[----:B------:R-:W-:-:S03]  /*0120*/  ISETP.GE.AND P1, PT, R5, 0x10, PT ;  /* 0x000000100500780c */ /* 0x000fc60003f26270 */
[----:B------:R-:W-:-:S04]  /*0130*/  IMAD R0, R0, 0x10, R5 ;  /* 0x0000001000007824 */ /* 0x000fc800078e0205 */
[----:B--2---:R-:W-:-:S06]  /*0140*/  IMAD.WIDE R2, R0, 0x4, R2 ;  /* 0x0000000400027825 */ /* 0x004fcc00078e0202 */
[----:B------:R1:W2:Y:S01]  /*0150*/  @!P1 LDG.E.EL.64 R10, desc[UR6][R2.64] ;  /* 0x00000006020a9981 */ /* 0x0002a2000c2e1b00 */
[----:B------:R-:W-:Y:S01]  /*0160*/  IMAD.SHL.U32 R16, R15, 0x20, RZ ;  /* 0x000000200f107824 */ /* 0x000fe200078e00ff */
[----:B------:R-:W-:Y:S01]  /*0170*/  SHF.R.S32.HI R18, RZ, 0x1b, R4 ;  /* 0x0000001bff127819 */ /* 0x000fe20000011404 */
[----:B-----5:R-:W-:Y:S01]  /*0180*/  UPRMT UR4, UR5, 0x654, UR4 ;  /* 0x0000065405047896 */ /* 0x020fe20008000004 */
[----:B------:R-:W-:Y:S01]  /*0190*/  LOP3.LUT R19, R17, 0xe, R14, 0xf8, !PT ;  /* 0x0000000e11137812 */ /* 0x000fe200078ef80e */
[----:B------:R-:W3:Y:S01]  /*01a0*/  LDC.64 R4, c[0x0][0x228] ;  /* 0x00008a00ff047b82 */ /* 0x000ee20000000a00 */
[----:B------:R-:W-:Y:S02]  /*01b0*/  LOP3.LUT R16, R16, 0xe0, RZ, 0xc0, !PT ;  /* 0x000000e010107812 */ /* 0x000fe400078ec0ff */
[----:B------:R-:W-:Y:S02]  /*01c0*/  SGXT R18, R18, 0x1 ;  /* 0x000000011212781a */ /* 0x000fe40000000200 */
[----:B------:R-:W-:-:S02]  /*01d0*/  LOP3.LUT R17, R16, 0x10, RZ, 0xfc, !PT ;  /* 0x0000001010117812 */ /* 0x000fc400078efcff */
[----:B------:R-:W-:Y:S01]  /*01e0*/  LEA.HI R20, R18, R19, RZ, 0x9 ;  /* 0x0000001312147211 */ /* 0x000fe200078f48ff */
[----:B-1----:R-:W1:Y:S01]  /*01f0*/  LDC.64 R2, c[0x0][0x230] ;  /* 0x00008c00ff027b82 */ /* 0x002e620000000a00 */
[----:B------:R-:W-:Y:S02]  /*0200*/  SHF.R.U32.HI R17, RZ, 0x4, R17 ;  /* 0x00000004ff117819 */ /* 0x000fe40000011611 */
[CC--:B------:R-:W-:Y:S02]  /*0210*/  LOP3.LUT R18, R16.reuse, R13.reuse, RZ, 0xfc, !PT ;  /* 0x0000000d10127212 */ /* 0x0c0fe400078efcff */
[----:B------:R-:W-:Y:S02]  /*0220*/  LEA.HI R21, R16, UR4, RZ, 0x1f ;  /* 0x0000000410157c11 */ /* 0x000fe4000f8ff8ff */
[----:B------:R-:W-:Y:S02]  /*0230*/  LEA R23, R17, UR4, 0x3 ;  /* 0x0000000411177c11 */ /* 0x000fe4000f8e18ff */
[----:B------:R-:W-:Y:S01]  /*0240*/  LOP3.LUT R12, R12, R13, RZ, 0xfc, !PT ;  /* 0x0000000d0c0c7212 */ /* 0x000fe200078efcff */
[----:B------:R-:W-:Y:S01]  /*0250*/  IMAD R21, R18, 0x4, R21 ;  /* 0x0000000412157824 */ /* 0x000fe200078e0215 */
[----:B------:R-:W-:-:S02]  /*0260*/  LOP3.LUT R22, R20, 0xfffffe00, RZ, 0xc0, !PT ;  /* 0xfffffe0014167812 */ /* 0x000fc400078ec0ff */
[----:B------:R-:W-:Y:S01]  /*0270*/  SHF.R.S32.HI R13, RZ, 0x9, R20 ;  /* 0x00000009ff0d7819 */ /* 0x000fe20000011414 */
[----:B------:R-:W-:Y:S01]  /*0280*/  IMAD R20, R18, 0x4, R23 ;  /* 0x0000000412147824 */ /* 0x000fe200078e0217 */
[C---:B------:R-:W-:Y:S01]  /*0290*/  ISETP.GE.AND P0, PT, R12.reuse, 0x10, PT ;  /* 0x000000100c00780c */ /* 0x040fe20003f06270 */
[----:B------:R-:W-:Y:S02]  /*02a0*/  IMAD.IADD R19, R19, 0x1, -R22 ;  /* 0x0000000113137824 */ /* 0x000fe400078e0a16 */
[----:B------:R-:W-:Y:S02]  /*02b0*/  IMAD.SHL.U32 R25, R13, 0x4, RZ ;  /* 0x000000040d197824 */ /* 0x000fe400078e00ff */
[----:B------:R-:W-:Y:S02]  /*02c0*/  IMAD R22, R12, 0x200, R19 ;  /* 0x000002000c167824 */ /* 0x000fe400078e0213 */
[----:B---3--:R-:W-:-:S04]  /*02d0*/  IMAD.WIDE R4, R19, 0x4, R4 ;  /* 0x0000000413047825 */ /* 0x008fc800078e0204 */
[----:B------:R-:W-:Y:S01]  /*02e0*/  IMAD R23, R13, 0x2000, R22 ;  /* 0x000020000d177824 */ /* 0x000fe200078e0216 */
[----:B------:R-:W-:-:S03]  /*02f0*/  CS2R R12, SRZ ;  /* 0x00000000000c7805 */ /* 0x000fc6000001ff00 */
[----:B0-----:R-:W-:-:S04]  /*0300*/  IMAD.WIDE R8, R23, 0x4, R8 ;  /* 0x0000000417087825 */ /* 0x001fc800078e0208 */
[----:B------:R-:W-:-:S04]  /*0310*/  IMAD.WIDE R6, R23, 0x4, R6 ;  /* 0x0000000417067825 */ /* 0x000fc800078e0206 */
[----:B-1----:R-:W-:Y:S01]  /*0320*/  IMAD.WIDE R22, R25, 0x4, R2 ;  /* 0x0000000419167825 */ /* 0x002fe200078e0202 */
[----:B------:R-:W-:Y:S01]  /*0330*/  CS2R R2, SRZ ;  /* 0x0000000000027805 */ /* 0x000fe2000001ff00 */
[----:B--2---:R0:W-:Y:S04]  /*0340*/  STS [R21], R10 ;  /* 0x0000000a15007388 */ /* 0x0041e80000000800 */
[----:B------:R1:W-:Y:S01]  /*0350*/  STS [R20+0x40], R11 ;  /* 0x0000400b14007388 */ /* 0x0003e20000000800 */
[----:B------:R-:W-:Y:S06]  /*0360*/  BAR.SYNC.DEFER_BLOCKING 0x0 ;  /* 0x0000000000007b1d */ /* 0x000fec0000010000 */
[----:B------:R2:W3:Y:S04]  /*0370*/  @!P0 LDG.E.EL.64 R12, desc[UR6][R8.64] ;  /* 0x00000006080c8981 */ /* 0x0004e8000c2e1b00 */
[----:B------:R-:W3:Y:S04]  /*0380*/  LDG.E.EL.64 R4, desc[UR6][R4.64] ;  /* 0x0000000604047981 */ /* 0x000ee8000c2e1b00 */
[----:B------:R-:W4:Y:S04]  /*0390*/  LDG.E.EL R23, desc[UR6][R22.64+0xc] ;  /* 0x00000c0616177981 */ /* 0x000f28000c2e1900 */
[----:B------:R-:W4:Y:S01]  /*03a0*/  @!P0 LDG.E.EL.64 R2, desc[UR6][R6.64] ;  /* 0x0000000606028981 */ /* 0x000f22000c2e1b00 */
[----:B0-----:R-:W-:Y:S01]  /*03b0*/  SHF.R.U32.HI R10, RZ, 0x4, R14 ;  /* 0x00000004ff0a7819 */ /* 0x001fe2000001160e */
[----:B------:R-:W-:Y:S01]  /*03c0*/  IMAD R17, R17, -0x4, R20 ;  /* 0xfffffffc11117824 */ /* 0x000fe200078e0214 */
[----:B------:R-:W-:-:S02]  /*03d0*/  LOP3.LUT R15, R15, 0x7f, RZ, 0xc0, !PT ;  /* 0x0000007f0f0f7812 */ /* 0x000fc400078ec0ff */
[----:B------:R-:W-:Y:S02]  /*03e0*/  SGXT.U32 R10, R10, 0x4 ;  /* 0x000000040a0a781a */ /* 0x000fe40000000000 */
[----:B-1----:R-:W-:Y:S02]  /*03f0*/  LEA.HI R11, R16, UR4, RZ, 0x1e ;  /* 0x00000004100b7c11 */ /* 0x002fe4000f8ff0ff */
[----:B------:R-:W-:Y:S01]  /*0400*/  LOP3.LUT R14, R14, 0xfe, RZ, 0xc0, !PT ;  /* 0x000000fe0e0e7812 */ /* 0x000fe200078ec0ff */
[----:B------:R-:W-:Y:S02]  /*0410*/  IMAD.IADD R15, R10, 0x1, R15 ;  /* 0x000000010a0f7824 */ /* 0x000fe400078e020f */
[----:B------:R-:W-:-:S03]  /*0420*/  IMAD R18, R18, 0x4, R11 ;  /* 0x0000000412127824 */ /* 0x000fc600078e020b */
[----:B------:R-:W-:-:S05]  /*0430*/  LEA R15, R15, UR4, 0x3 ;  /* 0x000000040f0f7c11 */ /* 0x000fca000f8e18ff */
[----:B--2---:R-:W0:Y:S01]  /*0440*/  LDS.64 R8, [R15] ;  /* 0x000000000f087984 */ /* 0x004e220000000a00 */
[----:B------:R-:W-:Y:S01]  /*0450*/  BAR.SYNC.DEFER_BLOCKING 0x0 ;  /* 0x0000000000007b1d */ /* 0x000fe20000010000 */
[----:B---3--:R-:W-:Y:S01]  /*0460*/  FADD R12, R4, R12 ;  /* 0x0000000c040c7221 */ /* 0x008fe20000000000 */
[----:B------:R-:W-:-:S03]  /*0470*/  FADD R4, R5, R13 ;  /* 0x0000000d05047221 */ /* 0x000fc60000000000 */
[C---:B----4-:R-:W-:Y:S01]  /*0480*/  FFMA R5, R23.reuse, R12, R2 ;  /* 0x0000000c17057223 */ /* 0x050fe20000000002 */
[----:B------:R-:W-:Y:S01]  /*0490*/  FFMA R4, R23, R4, R3 ;  /* 0x0000000417047223 */ /* 0x000fe20000000003 */
[----:B------:R-:W-:Y:S02]  /*04a0*/  LEA R3, R10, UR4, 0x2 ;  /* 0x000000040a037c11 */ /* 0x000fe4000f8e10ff */
[----:B0-----:R-:W-:Y:S01]  /*04b0*/  FADD R5, R8, R5 ;  /* 0x0000000508057221 */ /* 0x001fe20000000000 */
[----:B------:R-:W-:Y:S02]  /*04c0*/  FADD R4, R9, R4 ;  /* 0x0000000409047221 */ /* 0x000fe40000000000 */
[----:B------:R-:W-:Y:S02]  /*04d0*/  IMAD R14, R14, 0x4, R3 ;  /* 0x000000040e0e7824 */ /* 0x000fe400078e0203 */
[----:B------:R0:W-:Y:S04]  /*04e0*/  STS [R18], R5 ;  /* 0x0000000512007388 */ /* 0x0001e80000000800 */
[----:B------:R0:W-:Y:S01]  /*04f0*/  STS [R17+0x40], R4 ;  /* 0x0000400411007388 */ /* 0x0001e20000000800 */
[----:B------:R-:W-:Y:S06]  /*0500*/  BAR.SYNC.DEFER_BLOCKING 0x0 ;  /* 0x0000000000007b1d */ /* 0x000fec0000010000 */
[----:B0-----:R-:W-:Y:S05]  /*0510*/  @P1 EXIT ;  /* 0x000000000000194d */ /* 0x001fea0003800000 */
[----:B------:R-:W-:Y:S01]  /*0520*/  LDS R4, [R14] ;  /* 0x000000000e047984 */ /* 0x000fe20000000800 */
[----:B------:R-:W0:Y:S03]  /*0530*/  LDC.64 R2, c[0x0][0x238] ;  /* 0x00008e00ff027b82 */ /* 0x000e260000000a00 */
[----:B------:R-:W1:Y:S01]  /*0540*/  LDS R5, [R14+0x4] ;  /* 0x000004000e057984 */ /* 0x000e620000000800 */
[----:B0-----:R-:W-:-:S05]  /*0550*/  IMAD.WIDE R2, R0, 0x4, R2 ;  /* 0x0000000400027825 */ /* 0x001fca00078e0202 */
[----:B-1----:R-:W-:Y:S01]  /*0560*/  STG.E.64 desc[UR6][R2.64], R4 ;  /* 0x0000000402007986 */ /* 0x002fe2000c101b06 */
[----:B------:R-:W-:Y:S05]  /*0570*/  EXIT ;  /* 0x000000000000794d */ /* 0x000fea0003800000 */
.L_x_0:
[----:B------:R-:W-:-:S00]  /*0580*/  BRA `(.L_x_0) ;  /* 0xfffffffc00fc7947 */ /* 0x000fc0000383ffff */
[----:B------:R-:W-:-:S00]  /*0590*/  NOP ;  /* 0x0000000000007918 */ /* 0x000fc00000000000 */
        /* <DEDUP_REMOVED lines=14> */
.L_x_1:


//--------------------- .nv.shared.triton_poi_fused_add_convolution_mul_4 --------------------------
	.section	.nv.shared.triton_poi_fused_add_convolution_mul_4,"aw",@nobits
	.sectionflags	@""
	.align	16
	.zero		1024


//--------------------- .nv.constant0.triton_poi_fused_add_convolution_mul_4 --------------------------
	.section	.nv.constant0.triton_poi_fused_add_convolution_mul_4,"a",@progbits
	.sectionflags	@""
	.align	4
.nv.constant0.triton_poi_fused_add_convolution_mul_4:
	.zero		584
